//
// Generated by NVIDIA NVVM Compiler
//
// Compiler Build ID: CL-36424714
// Cuda compilation tools, release 13.0, V13.0.88
// Based on NVVM 20.0.0
//

.version 9.0
.target sm_100
.address_size 64

	// .globl	_Z6SearchPjS_S_S_j

.visible .entry _Z6SearchPjS_S_S_j(
	.param .u64 .ptr .align 1 _Z6SearchPjS_S_S_j_param_0,
	.param .u64 .ptr .align 1 _Z6SearchPjS_S_S_j_param_1,
	.param .u64 .ptr .align 1 _Z6SearchPjS_S_S_j_param_2,
	.param .u64 .ptr .align 1 _Z6SearchPjS_S_S_j_param_3,
	.param .u32 _Z6SearchPjS_S_S_j_param_4
)
{
	.reg .pred 	%p<18>;
	.reg .b32 	%r<73>;
	.reg .b64 	%rd<44>;

	ld.param.u64 	%rd7, [_Z6SearchPjS_S_S_j_param_0];
	ld.param.u64 	%rd8, [_Z6SearchPjS_S_S_j_param_1];
	ld.param.u64 	%rd5, [_Z6SearchPjS_S_S_j_param_2];
	ld.param.u64 	%rd6, [_Z6SearchPjS_S_S_j_param_3];
	ld.param.u32 	%r33, [_Z6SearchPjS_S_S_j_param_4];
	cvta.to.global.u64 	%rd1, %rd7;
	cvta.to.global.u64 	%rd2, %rd8;
	mov.u32 	%r34, %ntid.x;
	mov.u32 	%r35, %ctaid.x;
	mov.u32 	%r36, %tid.x;
	mad.lo.s32 	%r1, %r34, %r35, %r36;
	setp.ge.u32 	%p1, %r1, %r33;
	@%p1 bra 	$L__BB0_25;
	cvta.to.global.u64 	%rd9, %rd5;
	cvta.to.global.u64 	%rd10, %rd6;
	ld.global.u32 	%r37, [%rd2];
	mul.wide.u32 	%rd11, %r1, 4;
	add.s64 	%rd3, %rd10, %rd11;
	st.global.u32 	[%rd3], %r37;
	add.s64 	%rd4, %rd9, %rd11;
	ld.global.u32 	%r67, [%rd4];
	shr.u32 	%r38, %r67, 28;
	mul.wide.u32 	%rd12, %r38, 4;
	add.s64 	%rd13, %rd1, %rd12;
	ld.global.u32 	%r3, [%rd13];
	setp.eq.s32 	%p2, %r3, 0;
	@%p2 bra 	$L__BB0_25;
	mul.wide.u32 	%rd14, %r3, 4;
	add.s64 	%rd15, %rd2, %rd14;
	ld.global.u32 	%r4, [%rd15];
	setp.eq.s32 	%p3, %r4, 256;
	@%p3 bra 	$L__BB0_4;
	st.global.u32 	[%rd3], %r4;
	ld.global.u32 	%r67, [%rd4];
$L__BB0_4:
	shr.u32 	%r39, %r67, 24;
	and.b32  	%r40, %r39, 15;
	shl.b32 	%r41, %r3, 4;
	or.b32  	%r42, %r41, %r40;
	mul.wide.u32 	%rd16, %r42, 4;
	add.s64 	%rd17, %rd1, %rd16;
	ld.global.u32 	%r7, [%rd17];
	setp.eq.s32 	%p4, %r7, 0;
	@%p4 bra 	$L__BB0_25;
	mul.wide.u32 	%rd18, %r7, 4;
	add.s64 	%rd19, %rd2, %rd18;
	ld.global.u32 	%r8, [%rd19];
	setp.eq.s32 	%p5, %r8, 256;
	@%p5 bra 	$L__BB0_7;
	st.global.u32 	[%rd3], %r8;
	ld.global.u32 	%r67, [%rd4];
$L__BB0_7:
	shr.u32 	%r43, %r67, 20;
	and.b32  	%r44, %r43, 15;
	shl.b32 	%r45, %r7, 4;
	or.b32  	%r46, %r45, %r44;
	mul.wide.u32 	%rd20, %r46, 4;
	add.s64 	%rd21, %rd1, %rd20;
	ld.global.u32 	%r11, [%rd21];
	setp.eq.s32 	%p6, %r11, 0;
	@%p6 bra 	$L__BB0_25;
	mul.wide.u32 	%rd22, %r11, 4;
	add.s64 	%rd23, %rd2, %rd22;
	ld.global.u32 	%r12, [%rd23];
	setp.eq.s32 	%p7, %r12, 256;
	@%p7 bra 	$L__BB0_10;
	st.global.u32 	[%rd3], %r12;
	ld.global.u32 	%r67, [%rd4];
$L__BB0_10:
	shr.u32 	%r47, %r67, 16;
	and.b32  	%r48, %r47, 15;
	shl.b32 	%r49, %r11, 4;
	or.b32  	%r50, %r49, %r48;
	mul.wide.u32 	%rd24, %r50, 4;
	add.s64 	%rd25, %rd1, %rd24;
	ld.global.u32 	%r15, [%rd25];
	setp.eq.s32 	%p8, %r15, 0;
	@%p8 bra 	$L__BB0_25;
	mul.wide.u32 	%rd26, %r15, 4;
	add.s64 	%rd27, %rd2, %rd26;
	ld.global.u32 	%r16, [%rd27];
	setp.eq.s32 	%p9, %r16, 256;
	@%p9 bra 	$L__BB0_13;
	st.global.u32 	[%rd3], %r16;
	ld.global.u32 	%r67, [%rd4];
$L__BB0_13:
	shr.u32 	%r51, %r67, 12;
	and.b32  	%r52, %r51, 15;
	shl.b32 	%r53, %r15, 4;
	or.b32  	%r54, %r53, %r52;
	mul.wide.u32 	%rd28, %r54, 4;
	add.s64 	%rd29, %rd1, %rd28;
	ld.global.u32 	%r19, [%rd29];
	setp.eq.s32 	%p10, %r19, 0;
	@%p10 bra 	$L__BB0_25;
	mul.wide.u32 	%rd30, %r19, 4;
	add.s64 	%rd31, %rd2, %rd30;
	ld.global.u32 	%r20, [%rd31];
	setp.eq.s32 	%p11, %r20, 256;
	@%p11 bra 	$L__BB0_16;
	st.global.u32 	[%rd3], %r20;
	ld.global.u32 	%r67, [%rd4];
$L__BB0_16:
	shr.u32 	%r55, %r67, 8;
	and.b32  	%r56, %r55, 15;
	shl.b32 	%r57, %r19, 4;
	or.b32  	%r58, %r57, %r56;
	mul.wide.u32 	%rd32, %r58, 4;
	add.s64 	%rd33, %rd1, %rd32;
	ld.global.u32 	%r23, [%rd33];
	setp.eq.s32 	%p12, %r23, 0;
	@%p12 bra 	$L__BB0_25;
	mul.wide.u32 	%rd34, %r23, 4;
	add.s64 	%rd35, %rd2, %rd34;
	ld.global.u32 	%r24, [%rd35];
	setp.eq.s32 	%p13, %r24, 256;
	@%p13 bra 	$L__BB0_19;
	st.global.u32 	[%rd3], %r24;
	ld.global.u32 	%r67, [%rd4];
$L__BB0_19:
	shr.u32 	%r59, %r67, 4;
	and.b32  	%r60, %r59, 15;
	shl.b32 	%r61, %r23, 4;
	or.b32  	%r62, %r61, %r60;
	mul.wide.u32 	%rd36, %r62, 4;
	add.s64 	%rd37, %rd1, %rd36;
	ld.global.u32 	%r27, [%rd37];
	setp.eq.s32 	%p14, %r27, 0;
	@%p14 bra 	$L__BB0_25;
	mul.wide.u32 	%rd38, %r27, 4;
	add.s64 	%rd39, %rd2, %rd38;
	ld.global.u32 	%r28, [%rd39];
	setp.eq.s32 	%p15, %r28, 256;
	@%p15 bra 	$L__BB0_22;
	st.global.u32 	[%rd3], %r28;
	ld.global.u32 	%r67, [%rd4];
$L__BB0_22:
	and.b32  	%r63, %r67, 15;
	shl.b32 	%r64, %r27, 4;
	or.b32  	%r65, %r64, %r63;
	mul.wide.u32 	%rd40, %r65, 4;
	add.s64 	%rd41, %rd1, %rd40;
	ld.global.u32 	%r31, [%rd41];
	setp.eq.s32 	%p16, %r31, 0;
	@%p16 bra 	$L__BB0_25;
	mul.wide.u32 	%rd42, %r31, 4;
	add.s64 	%rd43, %rd2, %rd42;
	ld.global.u32 	%r32, [%rd43];
	setp.eq.s32 	%p17, %r32, 256;
	@%p17 bra 	$L__BB0_25;
	st.global.u32 	[%rd3], %r32;
$L__BB0_25:
	bar.sync 	0;
	ret;

}


// ===== COMPILED SASS (sm_100) =====

	.target	sm_100

	.elftype	@"ET_EXEC"


//--------------------- .note.nv.tkinfo           --------------------------
	.section	.note.nv.tkinfo,"",@"SHT_NOTE"
	.sectionflags	@"SHF_NOTE_NV_TKINFO"
	.tkinfo
        /*0018*/ 	.word	0x00000002
        /*0030*/ 	.string	""
        /*0030*/ 	.string	"ptxas"
        /*0030*/ 	.string	"Cuda compilation tools, release 13.0, V13.0.88"
        /*0030*/ 	.string	"Build cuda_13.0.r13.0/compiler.36424714_0"
        /*0030*/ 	.string	"-arch sm_100 -m 64 "



//--------------------- .note.nv.cuinfo           --------------------------
	.section	.note.nv.cuinfo,"",@"SHT_NOTE"
	.sectionflags	@"SHF_NOTE_NV_CUINFO"
        /*0018*/ 	.short	0x0002
        /*001a*/ 	.short	0x0064
        /*001c*/ 	.short	0x0082
	.zero		2


//--------------------- .nv.info                  --------------------------
	.section	.nv.info,"",@"SHT_CUDA_INFO"
	.align	4


	//----- nvinfo : EIATTR_REGCOUNT
	.align		4
        /*0000*/ 	.byte	0x04, 0x2f
        /*0002*/ 	.short	(.L_1 - .L_0)
	.align		4
.L_0:
        /*0004*/ 	.word	index@(_Z6SearchPjS_S_S_j)
        /*0008*/ 	.word	0x00000014


	//----- nvinfo : EIATTR_FRAME_SIZE
	.align		4
.L_1:
        /*000c*/ 	.byte	0x04, 0x11
        /*000e*/ 	.short	(.L_3 - .L_2)
	.align		4
.L_2:
        /*0010*/ 	.word	index@(_Z6SearchPjS_S_S_j)
        /*0014*/ 	.word	0x00000000


	//----- nvinfo : EIATTR_MIN_STACK_SIZE
	.align		4
.L_3:
        /*0018*/ 	.byte	0x04, 0x12
        /*001a*/ 	.short	(.L_5 - .L_4)
	.align		4
.L_4:
        /*001c*/ 	.word	index@(_Z6SearchPjS_S_S_j)
        /*0020*/ 	.word	0x00000000
.L_5:


//--------------------- .nv.compat                --------------------------
	.section	.nv.compat,"",@"SHT_CUDA_COMPAT_INFO"
	.align	4
        /*0000*/ 	.byte	0x02, 0x09, 0x00, 0x00, 0x02, 0x02, 0x01, 0x00, 0x02, 0x05, 0x05, 0x00, 0x03, 0x07, 0x01, 0x01
        /*0010*/ 	.byte	0x02, 0x03, 0x00, 0x00, 0x02, 0x06, 0x01, 0x00, 0x04, 0x0b, 0x08, 0x00, 0x09, 0x00, 0x00, 0x00
        /*0020*/ 	.byte	0x00, 0x00, 0x00, 0x00


//--------------------- .nv.info._Z6SearchPjS_S_S_j --------------------------
	.section	.nv.info._Z6SearchPjS_S_S_j,"",@"SHT_CUDA_INFO"
	.sectionflags	@""
	.align	4


	//----- nvinfo : EIATTR_CUDA_API_VERSION
	.align		4
        /*0000*/ 	.byte	0x04, 0x37
        /*0002*/ 	.short	(.L_7 - .L_6)
.L_6:
        /*0004*/ 	.word	0x00000082


	//----- nvinfo : EIATTR_KPARAM_INFO
	.align		4
.L_7:
        /*0008*/ 	.byte	0x04, 0x17
        /*000a*/ 	.short	(.L_9 - .L_8)
.L_8:
        /*000c*/ 	.word	0x00000000
        /*0010*/ 	.short	0x0004
        /*0012*/ 	.short	0x0020
        /*0014*/ 	.byte	0x00, 0xf0, 0x11, 0x00


	//----- nvinfo : EIATTR_KPARAM_INFO
	.align		4
.L_9:
        /*0018*/ 	.byte	0x04, 0x17
        /*001a*/ 	.short	(.L_11 - .L_10)
.L_10:
        /*001c*/ 	.word	0x00000000
        /*0020*/ 	.short	0x0003
        /*0022*/ 	.short	0x0018
        /*0024*/ 	.byte	0x00, 0xf5, 0x21, 0x00


	//----- nvinfo : EIATTR_KPARAM_INFO
	.align		4
.L_11:
        /*0028*/ 	.byte	0x04, 0x17
        /*002a*/ 	.short	(.L_13 - .L_12)
.L_12:
        /*002c*/ 	.word	0x00000000
        /*0030*/ 	.short	0x0002
        /*0032*/ 	.short	0x0010
        /*0034*/ 	.byte	0x00, 0xf5, 0x21, 0x00


	//----- nvinfo : EIATTR_KPARAM_INFO
	.align		4
.L_13:
        /*0038*/ 	.byte	0x04, 0x17
        /*003a*/ 	.short	(.L_15 - .L_14)
.L_14:
        /*003c*/ 	.word	0x00000000
        /*0040*/ 	.short	0x0001
        /*0042*/ 	.short	0x0008
        /*0044*/ 	.byte	0x00, 0xf5, 0x21, 0x00


	//----- nvinfo : EIATTR_KPARAM_INFO
	.align		4
.L_15:
        /*0048*/ 	.byte	0x04, 0x17
        /*004a*/ 	.short	(.L_17 - .L_16)
.L_16:
        /*004c*/ 	.word	0x00000000
        /*0050*/ 	.short	0x0000
        /*0052*/ 	.short	0x0000
        /*0054*/ 	.byte	0x00, 0xf5, 0x21, 0x00


	//----- nvinfo : EIATTR_SPARSE_MMA_MASK
	.align		4
.L_17:
        /*0058*/ 	.byte	0x03, 0x50
        /*005a*/ 	.short	0x0000


	//----- nvinfo : EIATTR_MAXREG_COUNT
	.align		4
        /*005c*/ 	.byte	0x03, 0x1b
        /*005e*/ 	.short	0x00ff


	//----- nvinfo : EIATTR_NUM_BARRIERS
	.align		4
        /*0060*/ 	.byte	0x02, 0x4c
        /*0062*/ 	.byte	0x01
	.zero		1


	//----- nvinfo : EIATTR_MERCURY_ISA_VERSION
	.align		4
        /*0064*/ 	.byte	0x03, 0x5f
        /*0066*/ 	.short	0x0101


	//----- nvinfo : EIATTR_VRC_CTA_INIT_COUNT
	.align		4
        /*0068*/ 	.byte	0x02, 0x4a
	.zero		1
	.zero		1


	//----- nvinfo : EIATTR_EXIT_INSTR_OFFSETS
	.align		4
        /*006c*/ 	.byte	0x04, 0x1c
        /*006e*/ 	.short	(.L_19 - .L_18)


	//   ....[0]....
.L_18:
        /*0070*/ 	.word	0x00000b20


	//----- nvinfo : EIATTR_CRS_STACK_SIZE
	.align		4
.L_19:
        /*0074*/ 	.byte	0x04, 0x1e
        /*0076*/ 	.short	(.L_21 - .L_20)
.L_20:
        /*0078*/ 	.word	0x00000000


	//----- nvinfo : EIATTR_CBANK_PARAM_SIZE
	.align		4
.L_21:
        /*007c*/ 	.byte	0x03, 0x19
        /*007e*/ 	.short	0x0024


	//----- nvinfo : EIATTR_PARAM_CBANK
	.align		4
        /*0080*/ 	.byte	0x04, 0x0a
        /*0082*/ 	.short	(.L_23 - .L_22)
	.align		4
.L_22:
        /*0084*/ 	.word	index@(.nv.constant0._Z6SearchPjS_S_S_j)
        /*0088*/ 	.short	0x0380
        /*008a*/ 	.short	0x0024


	//----- nvinfo : EIATTR_SW_WAR
	.align		4
.L_23:
        /*008c*/ 	.byte	0x04, 0x36
        /*008e*/ 	.short	(.L_25 - .L_24)
.L_24:
        /*0090*/ 	.word	0x00000008
.L_25:


//--------------------- .nv.callgraph             --------------------------
	.section	.nv.callgraph,"",@"SHT_CUDA_CALLGRAPH"
	.align	4
	.sectionentsize	8
	.align		4
        /*0000*/ 	.word	0x00000000
	.align		4
        /*0004*/ 	.word	0xffffffff
	.align		4
        /*0008*/ 	.word	0x00000000
	.align		4
        /*000c*/ 	.word	0xfffffffe
	.align		4
        /*0010*/ 	.word	0x00000000
	.align		4
        /*0014*/ 	.word	0xfffffffd
	.align		4
        /*0018*/ 	.word	0x00000000
	.align		4
        /*001c*/ 	.word	0xfffffffc


//--------------------- .text._Z6SearchPjS_S_S_j  --------------------------
	.section	.text._Z6SearchPjS_S_S_j,"ax",@progbits
	.align	128
        .global         _Z6SearchPjS_S_S_j
        .type           _Z6SearchPjS_S_S_j,@function
        .size           _Z6SearchPjS_S_S_j,(.L_x_3 - _Z6SearchPjS_S_S_j)
        .other          _Z6SearchPjS_S_S_j,@"STO_CUDA_ENTRY STV_DEFAULT"
_Z6SearchPjS_S_S_j:
.text._Z6SearchPjS_S_S_j:
[----:B------:R-:W-:Y:S01]  /*0000*/  LDC R1, c[0x0][0x37c] ;  /* 0x0000df00ff017b82 */ /* 0x000fe20000000800 */
[----:B------:R-:W0:Y:S01]  /*0010*/  S2R R7, SR_CTAID.X ;  /* 0x0000000000077919 */ /* 0x000e220000002500 */
[----:B------:R-:W0:Y:S01]  /*0020*/  LDCU UR4, c[0x0][0x360] ;  /* 0x00006c00ff0477ac */ /* 0x000e220008000800 */
[----:B------:R-:W-:Y:S01]  /*0030*/  BSSY.RECONVERGENT B0, `(.L_x_0) ;  /* 0x00000ad000007945 */ /* 0x000fe20003800200 */
[----:B------:R-:W0:Y:S01]  /*0040*/  S2R R0, SR_TID.X ;  /* 0x0000000000007919 */ /* 0x000e220000002100 */
[----:B------:R-:W1:Y:S01]  /*0050*/  LDCU UR5, c[0x0][0x3a0] ;  /* 0x00007400ff0577ac */ /* 0x000e620008000800 */
[----:B0-----:R-:W-:-:S05]  /*0060*/  IMAD R7, R7, UR4, R0 ;  /* 0x0000000407077c24 */ /* 0x001fca000f8e0200 */
[----:B-1----:R-:W-:-:S13]  /*0070*/  ISETP.GE.U32.AND P0, PT, R7, UR5, PT ;  /* 0x0000000507007c0c */ /* 0x002fda000bf06070 */
[----:B------:R-:W-:Y:S05]  /*0080*/  @P0 BRA `(.L_x_1) ;  /* 0x00000008009c0947 */ /* 0x000fea0003800000 */
[----:B------:R-:W0:Y:S08]  /*0090*/  LDC.64 R14, c[0x0][0x358] ;  /* 0x0000d600ff0e7b82 */ /* 0x000e300000000a00 */
[----:B------:R-:W1:Y:S08]  /*00a0*/  LDC.64 R8, c[0x0][0x388] ;  /* 0x0000e200ff087b82 */ /* 0x000e700000000a00 */
[----:B------:R-:W2:Y:S01]  /*00b0*/  LDC.64 R2, c[0x0][0x398] ;  /* 0x0000e600ff027b82 */ /* 0x000ea20000000a00 */
[----:B0-----:R-:W-:-:S07]  /*00c0*/  R2UR UR4, R14 ;  /* 0x000000000e0472ca */ /* 0x001fce00000e0000 */
[----:B------:R-:W0:Y:S01]  /*00d0*/  LDC.64 R4, c[0x0][0x390] ;  /* 0x0000e400ff047b82 */ /* 0x000e220000000a00 */
[----:B------:R-:W-:-:S13]  /*00e0*/  R2UR UR5, R15 ;  /* 0x000000000f0572ca */ /* 0x000fda00000e0000 */
[----:B-1----:R-:W3:Y:S01]  /*00f0*/  LDG.E R11, desc[UR4][R8.64] ;  /* 0x00000004080b7981 */ /* 0x002ee2000c1e1900 */
[----:B------:R-:W-:Y:S01]  /*0100*/  R2UR UR6, R14 ;  /* 0x000000000e0672ca */ /* 0x000fe200000e0000 */
[----:B--2---:R-:W-:Y:S01]  /*0110*/  IMAD.WIDE.U32 R2, R7, 0x4, R2 ;  /* 0x0000000407027825 */ /* 0x004fe200078e0002 */
[----:B------:R-:W-:-:S03]  /*0120*/  R2UR UR7, R15 ;  /* 0x000000000f0772ca */ /* 0x000fc600000e0000 */
[----:B0-----:R-:W-:Y:S02]  /*0130*/  IMAD.WIDE.U32 R4, R7, 0x4, R4 ;  /* 0x0000000407047825 */ /* 0x001fe400078e0004 */
[----:B------:R-:W0:Y:S01]  /*0140*/  LDC.64 R6, c[0x0][0x380] ;  /* 0x0000e000ff067b82 */ /* 0x000e220000000a00 */
[----:B---3--:R1:W-:Y:S07]  /*0150*/  STG.E desc[UR4][R2.64], R11 ;  /* 0x0000000b02007986 */ /* 0x0083ee000c101904 */
[----:B------:R-:W2:Y:S02]  /*0160*/  LDG.E R0, desc[UR6][R4.64] ;  /* 0x0000000604007981 */ /* 0x000ea4000c1e1900 */
[----:B--2---:R-:W-:-:S05]  /*0170*/  SHF.R.U32.HI R9, RZ, 0x1c, R0 ;  /* 0x0000001cff097819 */ /* 0x004fca0000011600 */
[----:B0-----:R-:W-:-:S05]  /*0180*/  IMAD.WIDE.U32 R8, R9, 0x4, R6 ;  /* 0x0000000409087825 */ /* 0x001fca00078e0006 */
[----:B------:R-:W2:Y:S02]  /*0190*/  LDG.E R13, desc[UR4][R8.64] ;  /* 0x00000004080d7981 */ /* 0x000ea4000c1e1900 */
[----:B--2---:R-:W-:-:S13]  /*01a0*/  ISETP.NE.AND P0, PT, R13, RZ, PT ;  /* 0x000000ff0d00720c */ /* 0x004fda0003f05270 */
[----:B-1----:R-:W-:Y:S05]  /*01b0*/  @!P0 BRA `(.L_x_1) ;  /* 0x0000000800508947 */ /* 0x002fea0003800000 */
[----:B------:R-:W0:Y:S01]  /*01c0*/  LDC.64 R8, c[0x0][0x388] ;  /* 0x0000e200ff087b82 */ /* 0x000e220000000a00 */
[----:B------:R-:W-:Y:S02]  /*01d0*/  R2UR UR4, R14 ;  /* 0x000000000e0472ca */ /* 0x000fe400000e0000 */
[----:B------:R-:W-:Y:S01]  /*01e0*/  R2UR UR5, R15 ;  /* 0x000000000f0572ca */ /* 0x000fe200000e0000 */
[----:B0-----:R-:W-:-:S12]  /*01f0*/  IMAD.WIDE.U32 R10, R13, 0x4, R8 ;  /* 0x000000040d0a7825 */ /* 0x001fd800078e0008 */
[----:B------:R-:W2:Y:S02]  /*0200*/  LDG.E R17, desc[UR4][R10.64] ;  /* 0x000000040a117981 */ /* 0x000ea4000c1e1900 */
[----:B--2---:R-:W-:-:S13]  /*0210*/  ISETP.NE.AND P0, PT, R17, 0x100, PT ;  /* 0x000001001100780c */ /* 0x004fda0003f05270 */
[C---:B------:R-:W-:Y:S02]  /*0220*/  @P0 R2UR UR4, R14.reuse ;  /* 0x000000000e0402ca */ /* 0x040fe400000e0000 */
[C---:B------:R-:W-:Y:S02]  /*0230*/  @P0 R2UR UR5, R15.reuse ;  /* 0x000000000f0502ca */ /* 0x040fe400000e0000 */
[----:B------:R-:W-:Y:S02]  /*0240*/  @P0 R2UR UR6, R14 ;  /* 0x000000000e0602ca */ /* 0x000fe400000e0000 */
[----:B------:R-:W-:-:S09]  /*0250*/  @P0 R2UR UR7, R15 ;  /* 0x000000000f0702ca */ /* 0x000fd200000e0000 */
[----:B------:R0:W-:Y:S04]  /*0260*/  @P0 STG.E desc[UR4][R2.64], R17 ;  /* 0x0000001102000986 */ /* 0x0001e8000c101904 */
[----:B------:R-:W2:Y:S01]  /*0270*/  @P0 LDG.E R0, desc[UR6][R4.64] ;  /* 0x0000000604000981 */ /* 0x000ea2000c1e1900 */
[----:B------:R-:W-:Y:S02]  /*0280*/  R2UR UR4, R14 ;  /* 0x000000000e0472ca */ /* 0x000fe400000e0000 */
[----:B------:R-:W-:Y:S02]  /*0290*/  R2UR UR5, R15 ;  /* 0x000000000f0572ca */ /* 0x000fe400000e0000 */
[----:B--2---:R-:W-:-:S04]  /*02a0*/  SHF.R.U32.HI R12, RZ, 0x18, R0 ;  /* 0x00000018ff0c7819 */ /* 0x004fc80000011600 */
[----:B------:R-:W-:-:S05]  /*02b0*/  LOP3.LUT R12, R12, 0xf, RZ, 0xc0, !PT ;  /* 0x0000000f0c0c7812 */ /* 0x000fca00078ec0ff */
[----:B------:R-:W-:-:S04]  /*02c0*/  IMAD R13, R13, 0x10, R12 ;  /* 0x000000100d0d7824 */ /* 0x000fc800078e020c */
[----:B------:R-:W-:-:S05]  /*02d0*/  IMAD.WIDE.U32 R10, R13, 0x4, R6 ;  /* 0x000000040d0a7825 */ /* 0x000fca00078e0006 */
[----:B------:R-:W2:Y:S02]  /*02e0*/  LDG.E R13, desc[UR4][R10.64] ;  /* 0x000000040a0d7981 */ /* 0x000ea4000c1e1900 */
[----:B--2---:R-:W-:-:S13]  /*02f0*/  ISETP.NE.AND P0, PT, R13, RZ, PT ;  /* 0x000000ff0d00720c */ /* 0x004fda0003f05270 */
[----:B0-----:R-:W-:Y:S05]  /*0300*/  @!P0 BRA `(.L_x_1) ;  /* 0x0000000400fc8947 */ /* 0x001fea0003800000 */
[----:B------:R-:W-:Y:S01]  /*0310*/  R2UR UR4, R14 ;  /* 0x000000000e0472ca */ /* 0x000fe200000e0000 */
[----:B------:R-:W-:Y:S01]  /*0320*/  IMAD.WIDE.U32 R10, R13, 0x4, R8 ;  /* 0x000000040d0a7825 */ /* 0x000fe200078e0008 */
[----:B------:R-:W-:-:S13]  /*0330*/  R2UR UR5, R15 ;  /* 0x000000000f0572ca */ /* 0x000fda00000e0000 */
        /* <DEDUP_REMOVED lines=13> */
[----:B------:R-:W-:-:S06]  /*0410*/  IMAD.WIDE.U32 R12, R13, 0x4, R6 ;  /* 0x000000040d0c7825 */ /* 0x000fcc00078e0006 */
        /* <DEDUP_REMOVED lines=96> */
[----:B--2---:R-:W-:-:S05]  /*0a20*/  LOP3.LUT R0, R0, 0xf, RZ, 0xc0, !PT ;  /* 0x0000000f00007812 */ /* 0x004fca00078ec0ff */
        /* <DEDUP_REMOVED lines=10> */
[----:B------:R-:W-:Y:S02]  /*0ad0*/  @P0 R2UR UR4, R14 ;  /* 0x000000000e0402ca */ /* 0x000fe400000e0000 */
[----:B------:R-:W-:-:S13]  /*0ae0*/  @P0 R2UR UR5, R15 ;  /* 0x000000000f0502ca */ /* 0x000fda00000e0000 */
[----:B------:R0:W-:Y:S02]  /*0af0*/  @P0 STG.E desc[UR4][R2.64], R9 ;  /* 0x0000000902000986 */ /* 0x0001e4000c101904 */
.L_x_1:
[----:B------:R-:W-:Y:S05]  /*0b00*/  BSYNC.RECONVERGENT B0 ;  /* 0x0000000000007941 */ /* 0x000fea0003800200 */
.L_x_0:
[----:B------:R-:W-:Y:S06]  /*0b10*/  BAR.SYNC.DEFER_BLOCKING 0x0 ;  /* 0x0000000000007b1d */ /* 0x000fec0000010000 */
[----:B------:R-:W-:Y:S05]  /*0b20*/  EXIT ;  /* 0x000000000000794d */ /* 0x000fea0003800000 */
.L_x_2:
[----:B------:R-:W-:-:S00]  /*0b30*/  BRA `(.L_x_2) ;  /* 0xfffffffc00fc7947 */ /* 0x000fc0000383ffff */
[----:B------:R-:W-:-:S00]  /*0b40*/  NOP ;  /* 0x0000000000007918 */ /* 0x000fc00000000000 */
        /* <DEDUP_REMOVED lines=11> */
.L_x_3:


//--------------------- .nv.shared.reserved.0     --------------------------
	.section	.nv.shared.reserved.0,"aw",@nobits
	.weak		__nv_reservedSMEM_offset_0_alias
	.size		__nv_reservedSMEM_offset_0_alias, 0, 64
	.other		__nv_reservedSMEM_offset_0_alias,@"STO_CUDA_RESERVED_SHARED STV_DEFAULT"
__nv_reservedSMEM_offset_0_alias:
	.zero		0
	.zero		64


//--------------------- .nv.constant0._Z6SearchPjS_S_S_j --------------------------
	.section	.nv.constant0._Z6SearchPjS_S_S_j,"a",@progbits
	.sectionflags	@""
	.align	4
.nv.constant0._Z6SearchPjS_S_S_j:
	.zero		932


//--------------------- SYMBOLS --------------------------

	.type		.nv.reservedSmem.offset0,@object
	.size		.nv.reservedSmem.offset0,0x4
